//
// Generated by NVIDIA NVVM Compiler
//
// Compiler Build ID: CL-36424714
// Cuda compilation tools, release 13.0, V13.0.88
// Based on NVVM 20.0.0
//

.version 9.0
.target sm_100
.address_size 64

	// .globl	_Z3addPdS_S_

.visible .entry _Z3addPdS_S_(
	.param .u64 .ptr .align 1 _Z3addPdS_S__param_0,
	.param .u64 .ptr .align 1 _Z3addPdS_S__param_1,
	.param .u64 .ptr .align 1 _Z3addPdS_S__param_2
)
{
	.reg .b32 	%r<2>;
	.reg .b64 	%rd<11>;
	.reg .b64 	%fd<4>;

	ld.param.u64 	%rd1, [_Z3addPdS_S__param_0];
	ld.param.u64 	%rd2, [_Z3addPdS_S__param_1];
	ld.param.u64 	%rd3, [_Z3addPdS_S__param_2];
	cvta.to.global.u64 	%rd4, %rd3;
	cvta.to.global.u64 	%rd5, %rd2;
	cvta.to.global.u64 	%rd6, %rd1;
	mov.u32 	%r1, %ctaid.x;
	mul.wide.u32 	%rd7, %r1, 8;
	add.s64 	%rd8, %rd6, %rd7;
	ld.global.f64 	%fd1, [%rd8];
	add.s64 	%rd9, %rd5, %rd7;
	ld.global.f64 	%fd2, [%rd9];
	add.f64 	%fd3, %fd1, %fd2;
	add.s64 	%rd10, %rd4, %rd7;
	st.global.f64 	[%rd10], %fd3;
	ret;

}


// ===== COMPILED SASS (sm_100) =====

	.target	sm_100

	.elftype	@"ET_EXEC"


//--------------------- .note.nv.tkinfo           --------------------------
	.section	.note.nv.tkinfo,"",@"SHT_NOTE"
	.sectionflags	@"SHF_NOTE_NV_TKINFO"
	.tkinfo
        /*0018*/ 	.word	0x00000002
        /*0030*/ 	.string	""
        /*0030*/ 	.string	"ptxas"
        /*0030*/ 	.string	"Cuda compilation tools, release 13.0, V13.0.88"
        /*0030*/ 	.string	"Build cuda_13.0.r13.0/compiler.36424714_0"
        /*0030*/ 	.string	"-arch sm_100 -m 64 "



//--------------------- .note.nv.cuinfo           --------------------------
	.section	.note.nv.cuinfo,"",@"SHT_NOTE"
	.sectionflags	@"SHF_NOTE_NV_CUINFO"
        /*0018*/ 	.short	0x0002
        /*001a*/ 	.short	0x0064
        /*001c*/ 	.short	0x0082
	.zero		2


//--------------------- .nv.info                  --------------------------
	.section	.nv.info,"",@"SHT_CUDA_INFO"
	.align	4


	//----- nvinfo : EIATTR_REGCOUNT
	.align		4
        /*0000*/ 	.byte	0x04, 0x2f
        /*0002*/ 	.short	(.L_1 - .L_0)
	.align		4
.L_0:
        /*0004*/ 	.word	index@(_Z3addPdS_S_)
        /*0008*/ 	.word	0x0000000e


	//----- nvinfo : EIATTR_FRAME_SIZE
	.align		4
.L_1:
        /*000c*/ 	.byte	0x04, 0x11
        /*000e*/ 	.short	(.L_3 - .L_2)
	.align		4
.L_2:
        /*0010*/ 	.word	index@(_Z3addPdS_S_)
        /*0014*/ 	.word	0x00000000


	//----- nvinfo : EIATTR_MIN_STACK_SIZE
	.align		4
.L_3:
        /*0018*/ 	.byte	0x04, 0x12
        /*001a*/ 	.short	(.L_5 - .L_4)
	.align		4
.L_4:
        /*001c*/ 	.word	index@(_Z3addPdS_S_)
        /*0020*/ 	.word	0x00000000
.L_5:


//--------------------- .nv.compat                --------------------------
	.section	.nv.compat,"",@"SHT_CUDA_COMPAT_INFO"
	.align	4
        /*0000*/ 	.byte	0x02, 0x09, 0x00, 0x00, 0x02, 0x02, 0x01, 0x00, 0x02, 0x05, 0x05, 0x00, 0x03, 0x07, 0x01, 0x01
        /*0010*/ 	.byte	0x02, 0x03, 0x00, 0x00, 0x02, 0x06, 0x01, 0x00, 0x04, 0x0b, 0x08, 0x00, 0x01, 0x00, 0x00, 0x00
        /*0020*/ 	.byte	0x00, 0x00, 0x00, 0x00


//--------------------- .nv.info._Z3addPdS_S_     --------------------------
	.section	.nv.info._Z3addPdS_S_,"",@"SHT_CUDA_INFO"
	.sectionflags	@""
	.align	4


	//----- nvinfo : EIATTR_CUDA_API_VERSION
	.align		4
        /*0000*/ 	.byte	0x04, 0x37
        /*0002*/ 	.short	(.L_7 - .L_6)
.L_6:
        /*0004*/ 	.word	0x00000082


	//----- nvinfo : EIATTR_KPARAM_INFO
	.align		4
.L_7:
        /*0008*/ 	.byte	0x04, 0x17
        /*000a*/ 	.short	(.L_9 - .L_8)
.L_8:
        /*000c*/ 	.word	0x00000000
        /*0010*/ 	.short	0x0002
        /*0012*/ 	.short	0x0010
        /*0014*/ 	.byte	0x00, 0xf5, 0x21, 0x00


	//----- nvinfo : EIATTR_KPARAM_INFO
	.align		4
.L_9:
        /*0018*/ 	.byte	0x04, 0x17
        /*001a*/ 	.short	(.L_11 - .L_10)
.L_10:
        /*001c*/ 	.word	0x00000000
        /*0020*/ 	.short	0x0001
        /*0022*/ 	.short	0x0008
        /*0024*/ 	.byte	0x00, 0xf5, 0x21, 0x00


	//----- nvinfo : EIATTR_KPARAM_INFO
	.align		4
.L_11:
        /*0028*/ 	.byte	0x04, 0x17
        /*002a*/ 	.short	(.L_13 - .L_12)
.L_12:
        /*002c*/ 	.word	0x00000000
        /*0030*/ 	.short	0x0000
        /*0032*/ 	.short	0x0000
        /*0034*/ 	.byte	0x00, 0xf5, 0x21, 0x00


	//----- nvinfo : EIATTR_SPARSE_MMA_MASK
	.align		4
.L_13:
        /*0038*/ 	.byte	0x03, 0x50
        /*003a*/ 	.short	0x0000


	//----- nvinfo : EIATTR_MAXREG_COUNT
	.align		4
        /*003c*/ 	.byte	0x03, 0x1b
        /*003e*/ 	.short	0x00ff


	//----- nvinfo : EIATTR_MERCURY_ISA_VERSION
	.align		4
        /*0040*/ 	.byte	0x03, 0x5f
        /*0042*/ 	.short	0x0101


	//----- nvinfo : EIATTR_VRC_CTA_INIT_COUNT
	.align		4
        /*0044*/ 	.byte	0x02, 0x4a
	.zero		1
	.zero		1


	//----- nvinfo : EIATTR_EXIT_INSTR_OFFSETS
	.align		4
        /*0048*/ 	.byte	0x04, 0x1c
        /*004a*/ 	.short	(.L_15 - .L_14)


	//   ....[0]....
.L_14:
        /*004c*/ 	.word	0x000000d0


	//----- nvinfo : EIATTR_CBANK_PARAM_SIZE
	.align		4
.L_15:
        /*0050*/ 	.byte	0x03, 0x19
        /*0052*/ 	.short	0x0018


	//----- nvinfo : EIATTR_PARAM_CBANK
	.align		4
        /*0054*/ 	.byte	0x04, 0x0a
        /*0056*/ 	.short	(.L_17 - .L_16)
	.align		4
.L_16:
        /*0058*/ 	.word	index@(.nv.constant0._Z3addPdS_S_)
        /*005c*/ 	.short	0x0380
        /*005e*/ 	.short	0x0018


	//----- nvinfo : EIATTR_SW_WAR
	.align		4
.L_17:
        /*0060*/ 	.byte	0x04, 0x36
        /*0062*/ 	.short	(.L_19 - .L_18)
.L_18:
        /*0064*/ 	.word	0x00000008
.L_19:


//--------------------- .nv.callgraph             --------------------------
	.section	.nv.callgraph,"",@"SHT_CUDA_CALLGRAPH"
	.align	4
	.sectionentsize	8
	.align		4
        /*0000*/ 	.word	0x00000000
	.align		4
        /*0004*/ 	.word	0xffffffff
	.align		4
        /*0008*/ 	.word	0x00000000
	.align		4
        /*000c*/ 	.word	0xfffffffe
	.align		4
        /*0010*/ 	.word	0x00000000
	.align		4
        /*0014*/ 	.word	0xfffffffd
	.align		4
        /*0018*/ 	.word	0x00000000
	.align		4
        /*001c*/ 	.word	0xfffffffc


//--------------------- .text._Z3addPdS_S_        --------------------------
	.section	.text._Z3addPdS_S_,"ax",@progbits
	.align	128
        .global         _Z3addPdS_S_
        .type           _Z3addPdS_S_,@function
        .size           _Z3addPdS_S_,(.L_x_1 - _Z3addPdS_S_)
        .other          _Z3addPdS_S_,@"STO_CUDA_ENTRY STV_DEFAULT"
_Z3addPdS_S_:
.text._Z3addPdS_S_:
[----:B------:R-:W-:Y:S01]  /*0000*/  LDC R1, c[0x0][0x37c] ;  /* 0x0000df00ff017b82 */ /* 0x000fe20000000800 */
[----:B------:R-:W0:Y:S07]  /*0010*/  S2R R11, SR_CTAID.X ;  /* 0x00000000000b7919 */ /* 0x000e2e0000002500 */
[----:B------:R-:W0:Y:S01]  /*0020*/  LDC.64 R2, c[0x0][0x380] ;  /* 0x0000e000ff027b82 */ /* 0x000e220000000a00 */
[----:B------:R-:W1:Y:S07]  /*0030*/  LDCU.64 UR4, c[0x0][0x358] ;  /* 0x00006b00ff0477ac */ /* 0x000e6e0008000a00 */
[----:B------:R-:W2:Y:S08]  /*0040*/  LDC.64 R4, c[0x0][0x388] ;  /* 0x0000e200ff047b82 */ /* 0x000eb00000000a00 */
[----:B------:R-:W3:Y:S01]  /*0050*/  LDC.64 R8, c[0x0][0x390] ;  /* 0x0000e400ff087b82 */ /* 0x000ee20000000a00 */
[----:B0-----:R-:W-:-:S04]  /*0060*/  IMAD.WIDE.U32 R2, R11, 0x8, R2 ;  /* 0x000000080b027825 */ /* 0x001fc800078e0002 */
[C---:B--2---:R-:W-:Y:S02]  /*0070*/  IMAD.WIDE.U32 R4, R11.reuse, 0x8, R4 ;  /* 0x000000080b047825 */ /* 0x044fe400078e0004 */
[----:B-1----:R-:W2:Y:S04]  /*0080*/  LDG.E.64 R2, desc[UR4][R2.64] ;  /* 0x0000000402027981 */ /* 0x002ea8000c1e1b00 */
[----:B------:R-:W2:Y:S01]  /*0090*/  LDG.E.64 R4, desc[UR4][R4.64] ;  /* 0x0000000404047981 */ /* 0x000ea2000c1e1b00 */
[----:B---3--:R-:W-:Y:S01]  /*00a0*/  IMAD.WIDE.U32 R8, R11, 0x8, R8 ;  /* 0x000000080b087825 */ /* 0x008fe200078e0008 */
[----:B--2---:R-:W-:-:S07]  /*00b0*/  DADD R6, R2, R4 ;  /* 0x0000000002067229 */ /* 0x004fce0000000004 */
[----:B------:R-:W-:Y:S01]  /*00c0*/  STG.E.64 desc[UR4][R8.64], R6 ;  /* 0x0000000608007986 */ /* 0x000fe2000c101b04 */
[----:B------:R-:W-:Y:S05]  /*00d0*/  EXIT ;  /* 0x000000000000794d */ /* 0x000fea0003800000 */
.L_x_0:
[----:B------:R-:W-:-:S00]  /*00e0*/  BRA `(.L_x_0) ;  /* 0xfffffffc00fc7947 */ /* 0x000fc0000383ffff */
[----:B------:R-:W-:-:S00]  /*00f0*/  NOP ;  /* 0x0000000000007918 */ /* 0x000fc00000000000 */
        /* <DEDUP_REMOVED lines=8> */
.L_x_1:


//--------------------- .nv.shared.reserved.0     --------------------------
	.section	.nv.shared.reserved.0,"aw",@nobits
	.weak		__nv_reservedSMEM_offset_0_alias
	.size		__nv_reservedSMEM_offset_0_alias, 0, 64
	.other		__nv_reservedSMEM_offset_0_alias,@"STO_CUDA_RESERVED_SHARED STV_DEFAULT"
__nv_reservedSMEM_offset_0_alias:
	.zero		0
	.zero		64


//--------------------- .nv.constant0._Z3addPdS_S_ --------------------------
	.section	.nv.constant0._Z3addPdS_S_,"a",@progbits
	.sectionflags	@""
	.align	4
.nv.constant0._Z3addPdS_S_:
	.zero		920


//--------------------- SYMBOLS --------------------------

	.type		.nv.reservedSmem.offset0,@object
	.size		.nv.reservedSmem.offset0,0x4
